//
// Generated by NVIDIA NVVM Compiler
//
// Compiler Build ID: CL-36424714
// Cuda compilation tools, release 13.0, V13.0.88
// Based on NVVM 20.0.0
//

.version 9.0
.target sm_100
.address_size 64

	// .globl	_Z16computeFactorialv
.extern .func  (.param .b32 func_retval0) vprintf
(
	.param .b64 vprintf_param_0,
	.param .b64 vprintf_param_1
)
;
.global .align 1 .b8 $str[8] = {37, 100, 33, 61, 37, 100, 10};

.visible .entry _Z16computeFactorialv()
{
	.local .align 8 .b8 	__local_depot0[8];
	.reg .b64 	%SP;
	.reg .b64 	%SPL;
	.reg .pred 	%p<6>;
	.reg .b16 	%rs<4>;
	.reg .b32 	%r<45>;
	.reg .b64 	%rd<5>;

	mov.u64 	%SPL, __local_depot0;
	cvta.local.u64 	%SP, %SPL;
	mov.u32 	%r1, %tid.x;
	setp.gt.u32 	%p1, %r1, 7;
	@%p1 bra 	$L__BB0_9;
	add.s32 	%r2, %r1, 1;
	and.b32  	%r3, %r2, 3;
	setp.lt.u32 	%p2, %r1, 3;
	mov.b32 	%r42, 1;
	mov.u32 	%r44, %r42;
	@%p2 bra 	$L__BB0_5;
	cvt.u16.u32 	%rs1, %r2;
	shr.u16 	%rs2, %rs1, 2;
	and.b16  	%rs3, %rs2, 3;
	mul.wide.u16 	%r27, %rs3, 4;
	neg.s32 	%r35, %r27;
	mov.b32 	%r44, 1;
	mov.b32 	%r36, 2;
$L__BB0_3:
	add.s32 	%r28, %r36, -1;
	mul.lo.s32 	%r29, %r28, %r44;
	add.s32 	%r30, %r36, 2;
	mul.lo.s32 	%r31, %r36, %r29;
	mad.lo.s32 	%r32, %r31, %r36, %r31;
	mul.lo.s32 	%r44, %r30, %r32;
	add.s32 	%r36, %r36, 4;
	add.s32 	%r35, %r35, 4;
	setp.ne.s32 	%p3, %r35, 0;
	@%p3 bra 	$L__BB0_3;
	add.s32 	%r42, %r36, -1;
$L__BB0_5:
	setp.eq.s32 	%p4, %r3, 0;
	@%p4 bra 	$L__BB0_8;
	neg.s32 	%r41, %r3;
$L__BB0_7:
	.pragma "nounroll";
	mul.lo.s32 	%r44, %r42, %r44;
	add.s32 	%r42, %r42, 1;
	add.s32 	%r41, %r41, 1;
	setp.ne.s32 	%p5, %r41, 0;
	@%p5 bra 	$L__BB0_7;
$L__BB0_8:
	add.u64 	%rd1, %SP, 0;
	add.u64 	%rd2, %SPL, 0;
	st.local.v2.u32 	[%rd2], {%r2, %r44};
	mov.u64 	%rd3, $str;
	cvta.global.u64 	%rd4, %rd3;
	{ // callseq 0, 0
	.param .b64 param0;
	st.param.b64 	[param0], %rd4;
	.param .b64 param1;
	st.param.b64 	[param1], %rd1;
	.param .b32 retval0;
	call.uni (retval0), 
	vprintf, 
	(
	param0, 
	param1
	);
	ld.param.b32 	%r33, [retval0];
	} // callseq 0
$L__BB0_9:
	ret;

}


// ===== COMPILED SASS (sm_100) =====

	.target	sm_100

	.elftype	@"ET_EXEC"


//--------------------- .note.nv.tkinfo           --------------------------
	.section	.note.nv.tkinfo,"",@"SHT_NOTE"
	.sectionflags	@"SHF_NOTE_NV_TKINFO"
	.tkinfo
        /*0018*/ 	.word	0x00000002
        /*0030*/ 	.string	""
        /*0030*/ 	.string	"ptxas"
        /*0030*/ 	.string	"Cuda compilation tools, release 13.0, V13.0.88"
        /*0030*/ 	.string	"Build cuda_13.0.r13.0/compiler.36424714_0"
        /*0030*/ 	.string	"-arch sm_100 -m 64 "



//--------------------- .note.nv.cuinfo           --------------------------
	.section	.note.nv.cuinfo,"",@"SHT_NOTE"
	.sectionflags	@"SHF_NOTE_NV_CUINFO"
        /*0018*/ 	.short	0x0002
        /*001a*/ 	.short	0x0064
        /*001c*/ 	.short	0x0082
	.zero		2


//--------------------- .nv.info                  --------------------------
	.section	.nv.info,"",@"SHT_CUDA_INFO"
	.align	4


	//----- nvinfo : EIATTR_REGCOUNT
	.align		4
        /*0000*/ 	.byte	0x04, 0x2f
        /*0002*/ 	.short	(.L_2 - .L_1)
	.align		4
.L_1:
        /*0004*/ 	.word	index@(_Z16computeFactorialv)
        /*0008*/ 	.word	0x00000018


	//----- nvinfo : EIATTR_FRAME_SIZE
	.align		4
.L_2:
        /*000c*/ 	.byte	0x04, 0x11
        /*000e*/ 	.short	(.L_4 - .L_3)
	.align		4
.L_3:
        /*0010*/ 	.word	index@(_Z16computeFactorialv)
        /*0014*/ 	.word	0x00000008


	//----- nvinfo : EIATTR_MIN_STACK_SIZE
	.align		4
.L_4:
        /*0018*/ 	.byte	0x04, 0x12
        /*001a*/ 	.short	(.L_6 - .L_5)
	.align		4
.L_5:
        /*001c*/ 	.word	index@(_Z16computeFactorialv)
        /*0020*/ 	.word	0x00000008
.L_6:


//--------------------- .nv.compat                --------------------------
	.section	.nv.compat,"",@"SHT_CUDA_COMPAT_INFO"
	.align	4
        /*0000*/ 	.byte	0x02, 0x09, 0x00, 0x00, 0x02, 0x02, 0x01, 0x00, 0x02, 0x05, 0x05, 0x00, 0x03, 0x07, 0x01, 0x01
        /*0010*/ 	.byte	0x02, 0x03, 0x00, 0x00, 0x02, 0x06, 0x01, 0x00, 0x04, 0x0b, 0x08, 0x00, 0x09, 0x00, 0x00, 0x00
        /*0020*/ 	.byte	0x00, 0x00, 0x00, 0x00


//--------------------- .nv.info._Z16computeFactorialv --------------------------
	.section	.nv.info._Z16computeFactorialv,"",@"SHT_CUDA_INFO"
	.sectionflags	@""
	.align	4


	//----- nvinfo : EIATTR_CUDA_API_VERSION
	.align		4
        /*0000*/ 	.byte	0x04, 0x37
        /*0002*/ 	.short	(.L_8 - .L_7)
.L_7:
        /*0004*/ 	.word	0x00000082


	//----- nvinfo : EIATTR_SPARSE_MMA_MASK
	.align		4
.L_8:
        /*0008*/ 	.byte	0x03, 0x50
        /*000a*/ 	.short	0x0000


	//----- nvinfo : EIATTR_MAXREG_COUNT
	.align		4
        /*000c*/ 	.byte	0x03, 0x1b
        /*000e*/ 	.short	0x00ff


	//----- nvinfo : EIATTR_EXTERNS
	.align		4
        /*0010*/ 	.byte	0x04, 0x0f
        /*0012*/ 	.short	(.L_10 - .L_9)


	//   ....[0]....
	.align		4
.L_9:
        /*0014*/ 	.word	index@(vprintf)


	//----- nvinfo : EIATTR_MERCURY_ISA_VERSION
	.align		4
.L_10:
        /*0018*/ 	.byte	0x03, 0x5f
        /*001a*/ 	.short	0x0101


	//----- nvinfo : EIATTR_VRC_CTA_INIT_COUNT
	.align		4
        /*001c*/ 	.byte	0x02, 0x4a
	.zero		1
	.zero		1


	//----- nvinfo : EIATTR_SYSCALL_OFFSETS
	.align		4
        /*0020*/ 	.byte	0x04, 0x46
        /*0022*/ 	.short	(.L_12 - .L_11)


	//   ....[0]....
.L_11:
        /*0024*/ 	.word	0x00000750


	//----- nvinfo : EIATTR_EXIT_INSTR_OFFSETS
	.align		4
.L_12:
        /*0028*/ 	.byte	0x04, 0x1c
        /*002a*/ 	.short	(.L_14 - .L_13)


	//   ....[0]....
.L_13:
        /*002c*/ 	.word	0x00000080


	//   ....[1]....
        /*0030*/ 	.word	0x00000760


	//----- nvinfo : EIATTR_CRS_STACK_SIZE
	.align		4
.L_14:
        /*0034*/ 	.byte	0x04, 0x1e
        /*0036*/ 	.short	(.L_16 - .L_15)
.L_15:
        /*0038*/ 	.word	0x00000000


	//----- nvinfo : EIATTR_SW_WAR
	.align		4
.L_16:
        /*003c*/ 	.byte	0x04, 0x36
        /*003e*/ 	.short	(.L_18 - .L_17)
.L_17:
        /*0040*/ 	.word	0x00000008
.L_18:


//--------------------- .nv.callgraph             --------------------------
	.section	.nv.callgraph,"",@"SHT_CUDA_CALLGRAPH"
	.align	4
	.sectionentsize	8
	.align		4
        /*0000*/ 	.word	0x00000000
	.align		4
        /*0004*/ 	.word	0xffffffff
	.align		4
        /*0008*/ 	.word	index@(_Z16computeFactorialv)
	.align		4
        /*000c*/ 	.word	index@(vprintf)
	.align		4
        /*0010*/ 	.word	0x00000000
	.align		4
        /*0014*/ 	.word	0xfffffffe
	.align		4
        /*0018*/ 	.word	0x00000000
	.align		4
        /*001c*/ 	.word	0xfffffffd
	.align		4
        /*0020*/ 	.word	0x00000000
	.align		4
        /*0024*/ 	.word	0xfffffffc


//--------------------- .nv.constant4             --------------------------
	.section	.nv.constant4,"a",@progbits
	.align	8
	.align		8
.nv.constant4:
        /*0000*/ 	.dword	vprintf
	.align		8
        /*0008*/ 	.dword	$str


//--------------------- .text._Z16computeFactorialv --------------------------
	.section	.text._Z16computeFactorialv,"ax",@progbits
	.align	128
        .global         _Z16computeFactorialv
        .type           _Z16computeFactorialv,@function
        .size           _Z16computeFactorialv,(.L_x_15 - _Z16computeFactorialv)
        .other          _Z16computeFactorialv,@"STO_CUDA_ENTRY STV_DEFAULT"
_Z16computeFactorialv:
.text._Z16computeFactorialv:
[----:B------:R-:W0:Y:S01]  /*0000*/  LDC R1, c[0x0][0x37c] ;  /* 0x0000df00ff017b82 */ /* 0x000e220000000800 */
[----:B------:R-:W1:Y:S01]  /*0010*/  S2R R2, SR_TID.X ;  /* 0x0000000000027919 */ /* 0x000e620000002100 */
[----:B------:R-:W2:Y:S01]  /*0020*/  LDCU UR4, c[0x0][0x2f8] ;  /* 0x00005f00ff0477ac */ /* 0x000ea20008000800 */
[----:B0-----:R-:W-:Y:S01]  /*0030*/  IADD3 R1, PT, PT, R1, -0x8, RZ ;  /* 0xfffffff801017810 */ /* 0x001fe20007ffe0ff */
[----:B------:R-:W0:Y:S03]  /*0040*/  LDCU UR5, c[0x0][0x2fc] ;  /* 0x00005f80ff0577ac */ /* 0x000e260008000800 */
[----:B--2---:R-:W-:-:S05]  /*0050*/  IADD3 R6, P1, PT, R1, UR4, RZ ;  /* 0x0000000401067c10 */ /* 0x004fca000ff3e0ff */
[----:B0-----:R-:W-:Y:S01]  /*0060*/  IMAD.X R7, RZ, RZ, UR5, P1 ;  /* 0x00000005ff077e24 */ /* 0x001fe200088e06ff */
[----:B-1----:R-:W-:-:S13]  /*0070*/  ISETP.GT.U32.AND P0, PT, R2, 0x7, PT ;  /* 0x000000070200780c */ /* 0x002fda0003f04070 */
[----:B------:R-:W-:Y:S05]  /*0080*/  @P0 EXIT ;  /* 0x000000000000094d */ /* 0x000fea0003800000 */
[C---:B------:R-:W-:Y:S01]  /*0090*/  ISETP.GE.U32.AND P0, PT, R2.reuse, 0x3, PT ;  /* 0x000000030200780c */ /* 0x040fe20003f06070 */
[----:B------:R-:W-:Y:S01]  /*00a0*/  BSSY.RECONVERGENT B1, `(.L_x_0) ;  /* 0x0000059000017945 */ /* 0x000fe20003800200 */
[----:B------:R-:W-:Y:S01]  /*00b0*/  IADD3 R2, PT, PT, R2, 0x1, RZ ;  /* 0x0000000102027810 */ /* 0x000fe20007ffe0ff */
[----:B------:R-:W-:Y:S02]  /*00c0*/  HFMA2 R3, -RZ, RZ, 0, 5.9604644775390625e-08 ;  /* 0x00000001ff037431 */ /* 0x000fe400000001ff */
[----:B------:R-:W-:Y:S01]  /*00d0*/  IMAD.MOV.U32 R8, RZ, RZ, 0x1 ;  /* 0x00000001ff087424 */ /* 0x000fe200078e00ff */
[----:B------:R-:W-:-:S07]  /*00e0*/  LOP3.LUT R4, R2, 0x3, RZ, 0xc0, !PT ;  /* 0x0000000302047812 */ /* 0x000fce00078ec0ff */
[----:B------:R-:W-:Y:S05]  /*00f0*/  @!P0 BRA `(.L_x_1) ;  /* 0x00000004004c8947 */ /* 0x000fea0003800000 */
[----:B------:R-:W-:Y:S01]  /*0100*/  LOP3.LUT R0, R2, 0xffff, RZ, 0xc0, !PT ;  /* 0x0000ffff02007812 */ /* 0x000fe200078ec0ff */
[----:B------:R-:W-:Y:S01]  /*0110*/  BSSY.RECONVERGENT B0, `(.L_x_2) ;  /* 0x0000050000007945 */ /* 0x000fe20003800200 */
[----:B------:R-:W-:Y:S01]  /*0120*/  IMAD.MOV.U32 R5, RZ, RZ, 0x2 ;  /* 0x00000002ff057424 */ /* 0x000fe200078e00ff */
[----:B------:R-:W-:Y:S02]  /*0130*/  MOV R3, 0x1 ;  /* 0x0000000100037802 */ /* 0x000fe40000000f00 */
[----:B------:R-:W-:-:S05]  /*0140*/  SHF.R.U32.HI R0, RZ, 0x2, R0 ;  /* 0x00000002ff007819 */ /* 0x000fca0000011600 */
[----:B------:R-:W-:-:S05]  /*0150*/  IMAD.SHL.U32 R0, R0, 0x4, RZ ;  /* 0x0000000400007824 */ /* 0x000fca00078e00ff */
[----:B------:R-:W-:-:S04]  /*0160*/  LOP3.LUT R0, R0, 0xc, RZ, 0xe2, !PT ;  /* 0x0000000c00007812 */ /* 0x000fc800078ee2ff */
[----:B------:R-:W-:-:S04]  /*0170*/  IADD3 R0, PT, PT, -R0, RZ, RZ ;  /* 0x000000ff00007210 */ /* 0x000fc80007ffe1ff */
[----:B------:R-:W-:-:S13]  /*0180*/  ISETP.GE.AND P0, PT, R0, RZ, PT ;  /* 0x000000ff0000720c */ /* 0x000fda0003f06270 */
[----:B------:R-:W-:Y:S05]  /*0190*/  @P0 BRA `(.L_x_3) ;  /* 0x0000000000f40947 */ /* 0x000fea0003800000 */
[----:B------:R-:W-:Y:S01]  /*01a0*/  IMAD.MOV R8, RZ, RZ, -R0 ;  /* 0x000000ffff087224 */ /* 0x000fe200078e0a00 */
[----:B------:R-:W-:Y:S01]  /*01b0*/  BSSY.RECONVERGENT B2, `(.L_x_4) ;  /* 0x0000024000027945 */ /* 0x000fe20003800200 */
[----:B------:R-:W-:-:S03]  /*01c0*/  PLOP3.LUT P0, PT, PT, PT, PT, 0x80, 0x8 ;  /* 0x000000000008781c */ /* 0x000fc60003f0f070 */
[----:B------:R-:W-:-:S13]  /*01d0*/  ISETP.GT.AND P1, PT, R8, 0xc, PT ;  /* 0x0000000c0800780c */ /* 0x000fda0003f24270 */
[----:B------:R-:W-:Y:S05]  /*01e0*/  @!P1 BRA `(.L_x_5) ;  /* 0x0000000000809947 */ /* 0x000fea0003800000 */
[----:B------:R-:W-:-:S13]  /*01f0*/  PLOP3.LUT P0, PT, PT, PT, PT, 0x8, 0x80 ;  /* 0x000000000080781c */ /* 0x000fda0003f0e170 */
.L_x_6:
[C---:B------:R-:W-:Y:S01]  /*0200*/  IADD3 R8, PT, PT, R5.reuse, -0x1, RZ ;  /* 0xffffffff05087810 */ /* 0x040fe20007ffe0ff */
[----:B------:R-:W-:Y:S01]  /*0210*/  VIADD R0, R0, 0x10 ;  /* 0x0000001000007836 */ /* 0x000fe20000000000 */
[----:B------:R-:W-:-:S03]  /*0220*/  IADD3 R10, PT, PT, R5, 0x3, RZ ;  /* 0x00000003050a7810 */ /* 0x000fc60007ffe0ff */
[----:B------:R-:W-:Y:S01]  /*0230*/  IMAD R8, R8, R3, RZ ;  /* 0x0000000308087224 */ /* 0x000fe200078e02ff */
[----:B------:R-:W-:Y:S01]  /*0240*/  ISETP.GE.AND P1, PT, R0, -0xc, PT ;  /* 0xfffffff40000780c */ /* 0x000fe20003f26270 */
[----:B------:R-:W-:Y:S02]  /*0250*/  VIADD R3, R5, 0x2 ;  /* 0x0000000205037836 */ /* 0x000fe40000000000 */
[----:B------:R-:W-:-:S04]  /*0260*/  IMAD R8, R8, R5, RZ ;  /* 0x0000000508087224 */ /* 0x000fc800078e02ff */
[----:B------:R-:W-:-:S04]  /*0270*/  IMAD R8, R8, R5, R8 ;  /* 0x0000000508087224 */ /* 0x000fc800078e0208 */
[----:B------:R-:W-:Y:S02]  /*0280*/  IMAD R3, R3, R8, RZ ;  /* 0x0000000803037224 */ /* 0x000fe400078e02ff */
[----:B------:R-:W-:Y:S02]  /*0290*/  VIADD R8, R5, 0x4 ;  /* 0x0000000405087836 */ /* 0x000fe40000000000 */
[----:B------:R-:W-:Y:S02]  /*02a0*/  IMAD R3, R3, R10, RZ ;  /* 0x0000000a03037224 */ /* 0x000fe400078e02ff */
[C---:B------:R-:W-:Y:S02]  /*02b0*/  VIADD R10, R5.reuse, 0x7 ;  /* 0x00000007050a7836 */ /* 0x040fe40000000000 */
[----:B------:R-:W-:Y:S01]  /*02c0*/  IMAD R9, R8, R3, RZ ;  /* 0x0000000308097224 */ /* 0x000fe200078e02ff */
[----:B------:R-:W-:-:S03]  /*02d0*/  IADD3 R3, PT, PT, R5, 0x6, RZ ;  /* 0x0000000605037810 */ /* 0x000fc60007ffe0ff */
[----:B------:R-:W-:-:S04]  /*02e0*/  IMAD R8, R8, R9, R9 ;  /* 0x0000000908087224 */ /* 0x000fc800078e0209 */
[----:B------:R-:W-:Y:S01]  /*02f0*/  IMAD R3, R3, R8, RZ ;  /* 0x0000000803037224 */ /* 0x000fe200078e02ff */
[----:B------:R-:W-:-:S03]  /*0300*/  IADD3 R8, PT, PT, R5, 0x8, RZ ;  /* 0x0000000805087810 */ /* 0x000fc60007ffe0ff */
[----:B------:R-:W-:Y:S01]  /*0310*/  IMAD R3, R3, R10, RZ ;  /* 0x0000000a03037224 */ /* 0x000fe200078e02ff */
[----:B------:R-:W-:-:S03]  /*0320*/  IADD3 R10, PT, PT, R5, 0xb, RZ ;  /* 0x0000000b050a7810 */ /* 0x000fc60007ffe0ff */
[C---:B------:R-:W-:Y:S02]  /*0330*/  IMAD R9, R8.reuse, R3, RZ ;  /* 0x0000000308097224 */ /* 0x040fe400078e02ff */
[----:B------:R-:W-:Y:S02]  /*0340*/  VIADD R3, R5, 0xa ;  /* 0x0000000a05037836 */ /* 0x000fe40000000000 */
[----:B------:R-:W-:-:S04]  /*0350*/  IMAD R8, R8, R9, R9 ;  /* 0x0000000908087224 */ /* 0x000fc800078e0209 */
[----:B------:R-:W-:Y:S01]  /*0360*/  IMAD R3, R3, R8, RZ ;  /* 0x0000000803037224 */ /* 0x000fe200078e02ff */
[----:B------:R-:W-:-:S03]  /*0370*/  IADD3 R8, PT, PT, R5, 0xc, RZ ;  /* 0x0000000c05087810 */ /* 0x000fc60007ffe0ff */
[----:B------:R-:W-:-:S04]  /*0380*/  IMAD R3, R3, R10, RZ ;  /* 0x0000000a03037224 */ /* 0x000fc800078e02ff */
[C---:B------:R-:W-:Y:S01]  /*0390*/  IMAD R9, R8.reuse, R3, RZ ;  /* 0x0000000308097224 */ /* 0x040fe200078e02ff */
[C---:B------:R-:W-:Y:S02]  /*03a0*/  IADD3 R3, PT, PT, R5.reuse, 0xe, RZ ;  /* 0x0000000e05037810 */ /* 0x040fe40007ffe0ff */
[----:B------:R-:W-:Y:S01]  /*03b0*/  IADD3 R5, PT, PT, R5, 0x10, RZ ;  /* 0x0000001005057810 */ /* 0x000fe20007ffe0ff */
[----:B------:R-:W-:-:S04]  /*03c0*/  IMAD R8, R8, R9, R9 ;  /* 0x0000000908087224 */ /* 0x000fc800078e0209 */
[----:B------:R-:W-:Y:S01]  /*03d0*/  IMAD R3, R3, R8, RZ ;  /* 0x0000000803037224 */ /* 0x000fe200078e02ff */
[----:B------:R-:W-:Y:S06]  /*03e0*/  @!P1 BRA `(.L_x_6) ;  /* 0xfffffffc00849947 */ /* 0x000fec000383ffff */
.L_x_5:
[----:B------:R-:W-:Y:S05]  /*03f0*/  BSYNC.RECONVERGENT B2 ;  /* 0x0000000000027941 */ /* 0x000fea0003800200 */
.L_x_4:
[----:B------:R-:W-:Y:S01]  /*0400*/  IMAD.MOV R8, RZ, RZ, -R0 ;  /* 0x000000ffff087224 */ /* 0x000fe200078e0a00 */
[----:B------:R-:W-:Y:S04]  /*0410*/  BSSY.RECONVERGENT B2, `(.L_x_7) ;  /* 0x0000013000027945 */ /* 0x000fe80003800200 */
[----:B------:R-:W-:-:S13]  /*0420*/  ISETP.GT.AND P1, PT, R8, 0x4, PT ;  /* 0x000000040800780c */ /* 0x000fda0003f24270 */
[----:B------:R-:W-:Y:S05]  /*0430*/  @!P1 BRA `(.L_x_8) ;  /* 0x0000000000409947 */ /* 0x000fea0003800000 */
[C---:B------:R-:W-:Y:S01]  /*0440*/  IADD3 R8, PT, PT, R5.reuse, -0x1, RZ ;  /* 0xffffffff05087810 */ /* 0x040fe20007ffe0ff */
[----:B------:R-:W-:Y:S01]  /*0450*/  VIADD R10, R5, 0x3 ;  /* 0x00000003050a7836 */ /* 0x000fe20000000000 */
[----:B------:R-:W-:Y:S01]  /*0460*/  PLOP3.LUT P0, PT, PT, PT, PT, 0x8, 0x80 ;  /* 0x000000000080781c */ /* 0x000fe20003f0e170 */
[----:B------:R-:W-:Y:S02]  /*0470*/  VIADD R0, R0, 0x8 ;  /* 0x0000000800007836 */ /* 0x000fe40000000000 */
[----:B------:R-:W-:Y:S01]  /*0480*/  IMAD R8, R3, R8, RZ ;  /* 0x0000000803087224 */ /* 0x000fe200078e02ff */
[----:B------:R-:W-:-:S03]  /*0490*/  IADD3 R3, PT, PT, R5, 0x2, RZ ;  /* 0x0000000205037810 */ /* 0x000fc60007ffe0ff */
[----:B------:R-:W-:-:S04]  /*04a0*/  IMAD R8, R5, R8, RZ ;  /* 0x0000000805087224 */ /* 0x000fc800078e02ff */
        /* <DEDUP_REMOVED lines=8> */
[----:B------:R-:W-:-:S07]  /*0530*/  IMAD R3, R3, R8, RZ ;  /* 0x0000000803037224 */ /* 0x000fce00078e02ff */
.L_x_8:
[----:B------:R-:W-:Y:S05]  /*0540*/  BSYNC.RECONVERGENT B2 ;  /* 0x0000000000027941 */ /* 0x000fea0003800200 */
.L_x_7:
[----:B------:R-:W-:-:S13]  /*0550*/  ISETP.NE.OR P0, PT, R0, RZ, P0 ;  /* 0x000000ff0000720c */ /* 0x000fda0000705670 */
[----:B------:R-:W-:Y:S05]  /*0560*/  @!P0 BRA `(.L_x_9) ;  /* 0x0000000000288947 */ /* 0x000fea0003800000 */
.L_x_3:
[----:B------:R-:W-:Y:S01]  /*0570*/  VIADD R0, R0, 0x4 ;  /* 0x0000000400007836 */ /* 0x000fe20000000000 */
[----:B------:R-:W-:-:S04]  /*0580*/  IADD3 R8, PT, PT, R5, -0x1, RZ ;  /* 0xffffffff05087810 */ /* 0x000fc80007ffe0ff */
[----:B------:R-:W-:Y:S01]  /*0590*/  ISETP.NE.AND P0, PT, R0, RZ, PT ;  /* 0x000000ff0000720c */ /* 0x000fe20003f05270 */
[----:B------:R-:W-:Y:S01]  /*05a0*/  IMAD R8, R8, R3, RZ ;  /* 0x0000000308087224 */ /* 0x000fe200078e02ff */
[----:B------:R-:W-:-:S03]  /*05b0*/  IADD3 R3, PT, PT, R5, 0x2, RZ ;  /* 0x0000000205037810 */ /* 0x000fc60007ffe0ff */
[----:B------:R-:W-:-:S04]  /*05c0*/  IMAD R8, R8, R5, RZ ;  /* 0x0000000508087224 */ /* 0x000fc800078e02ff */
[----:B------:R-:W-:Y:S01]  /*05d0*/  IMAD R8, R8, R5, R8 ;  /* 0x0000000508087224 */ /* 0x000fe200078e0208 */
[----:B------:R-:W-:-:S03]  /*05e0*/  IADD3 R5, PT, PT, R5, 0x4, RZ ;  /* 0x0000000405057810 */ /* 0x000fc60007ffe0ff */
[----:B------:R-:W-:Y:S01]  /*05f0*/  IMAD R3, R3, R8, RZ ;  /* 0x0000000803037224 */ /* 0x000fe200078e02ff */
[----:B------:R-:W-:Y:S06]  /*0600*/  @P0 BRA `(.L_x_3) ;  /* 0xfffffffc00d80947 */ /* 0x000fec000383ffff */
.L_x_9:
[----:B------:R-:W-:Y:S05]  /*0610*/  BSYNC.RECONVERGENT B0 ;  /* 0x0000000000007941 */ /* 0x000fea0003800200 */
.L_x_2:
[----:B------:R-:W-:-:S07]  /*0620*/  VIADD R8, R5, 0xffffffff ;  /* 0xffffffff05087836 */ /* 0x000fce0000000000 */
.L_x_1:
[----:B------:R-:W-:Y:S05]  /*0630*/  BSYNC.RECONVERGENT B1 ;  /* 0x0000000000017941 */ /* 0x000fea0003800200 */
.L_x_0:
[----:B------:R-:W-:Y:S01]  /*0640*/  ISETP.NE.AND P0, PT, R4, RZ, PT ;  /* 0x000000ff0400720c */ /* 0x000fe20003f05270 */
[----:B------:R-:W-:Y:S01]  /*0650*/  BSSY.RECONVERGENT B0, `(.L_x_10) ;  /* 0x0000009000007945 */ /* 0x000fe20003800200 */
[----:B------:R-:W-:-:S11]  /*0660*/  MOV R0, 0x0 ;  /* 0x0000000000007802 */ /* 0x000fd60000000f00 */
[----:B------:R-:W-:Y:S05]  /*0670*/  @!P0 BRA `(.L_x_11) ;  /* 0x0000000000188947 */ /* 0x000fea0003800000 */
[----:B------:R-:W-:-:S07]  /*0680*/  IADD3 R4, PT, PT, -R4, RZ, RZ ;  /* 0x000000ff04047210 */ /* 0x000fce0007ffe1ff */
.L_x_12:
[----:B------:R-:W-:Y:S01]  /*0690*/  IADD3 R4, PT, PT, R4, 0x1, RZ ;  /* 0x0000000104047810 */ /* 0x000fe20007ffe0ff */
[----:B------:R-:W-:Y:S02]  /*06a0*/  IMAD R3, R3, R8, RZ ;  /* 0x0000000803037224 */ /* 0x000fe400078e02ff */
[----:B------:R-:W-:Y:S01]  /*06b0*/  VIADD R8, R8, 0x1 ;  /* 0x0000000108087836 */ /* 0x000fe20000000000 */
[----:B------:R-:W-:-:S13]  /*06c0*/  ISETP.NE.AND P0, PT, R4, RZ, PT ;  /* 0x000000ff0400720c */ /* 0x000fda0003f05270 */
[----:B------:R-:W-:Y:S05]  /*06d0*/  @P0 BRA `(.L_x_12) ;  /* 0xfffffffc00ec0947 */ /* 0x000fea000383ffff */
.L_x_11:
[----:B------:R-:W-:Y:S05]  /*06e0*/  BSYNC.RECONVERGENT B0 ;  /* 0x0000000000007941 */ /* 0x000fea0003800200 */
.L_x_10:
[----:B------:R0:W1:Y:S01]  /*06f0*/  LDC.64 R8, c[0x4][R0] ;  /* 0x0100000000087b82 */ /* 0x0000620000000a00 */
[----:B------:R0:W-:Y:S01]  /*0700*/  STL.64 [R1], R2 ;  /* 0x0000000201007387 */ /* 0x0001e20000100a00 */
[----:B------:R-:W2:Y:S02]  /*0710*/  LDCU.64 UR4, c[0x4][0x8] ;  /* 0x01000100ff0477ac */ /* 0x000ea40008000a00 */
[----:B--2---:R-:W-:Y:S02]  /*0720*/  MOV R4, UR4 ;  /* 0x0000000400047c02 */ /* 0x004fe40008000f00 */
[----:B0-----:R-:W-:-:S07]  /*0730*/  MOV R5, UR5 ;  /* 0x0000000500057c02 */ /* 0x001fce0008000f00 */
[----:B------:R-:W-:-:S07]  /*0740*/  LEPC R20, `(.L_x_13) ;  /* 0x000000001014794e */ /* 0x000fce0000000000 */
[----:B-1----:R-:W-:Y:S05]  /*0750*/  CALL.ABS.NOINC R8 ;  /* 0x0000000008007343 */ /* 0x002fea0003c00000 */
.L_x_13:
[----:B------:R-:W-:Y:S05]  /*0760*/  EXIT ;  /* 0x000000000000794d */ /* 0x000fea0003800000 */
.L_x_14:
[----:B------:R-:W-:-:S00]  /*0770*/  BRA `(.L_x_14) ;  /* 0xfffffffc00fc7947 */ /* 0x000fc0000383ffff */
[----:B------:R-:W-:-:S00]  /*0780*/  NOP ;  /* 0x0000000000007918 */ /* 0x000fc00000000000 */
[----:B------:R-:W-:-:S00]  /*0790*/  NOP ;  /* 0x0000000000007918 */ /* 0x000fc00000000000 */
[----:B------:R-:W-:-:S00]  /*07a0*/  NOP ;  /* 0x0000000000007918 */ /* 0x000fc00000000000 */
[----:B------:R-:W-:-:S00]  /*07b0*/  NOP ;  /* 0x0000000000007918 */ /* 0x000fc00000000000 */
[----:B------:R-:W-:-:S00]  /*07c0*/  NOP ;  /* 0x0000000000007918 */ /* 0x000fc00000000000 */
[----:B------:R-:W-:-:S00]  /*07d0*/  NOP ;  /* 0x0000000000007918 */ /* 0x000fc00000000000 */
[----:B------:R-:W-:-:S00]  /*07e0*/  NOP ;  /* 0x0000000000007918 */ /* 0x000fc00000000000 */
[----:B------:R-:W-:-:S00]  /*07f0*/  NOP ;  /* 0x0000000000007918 */ /* 0x000fc00000000000 */
.L_x_15:


//--------------------- .nv.global.init           --------------------------
	.section	.nv.global.init,"aw",@progbits
.nv.global.init:
	.type		$str,@object
	.size		$str,(.L_0 - $str)
$str:
        /*0000*/ 	.byte	0x25, 0x64, 0x21, 0x3d, 0x25, 0x64, 0x0a, 0x00
.L_0:


//--------------------- .nv.shared.reserved.0     --------------------------
	.section	.nv.shared.reserved.0,"aw",@nobits
	.weak		__nv_reservedSMEM_offset_0_alias
	.size		__nv_reservedSMEM_offset_0_alias, 0, 64
	.other		__nv_reservedSMEM_offset_0_alias,@"STO_CUDA_RESERVED_SHARED STV_DEFAULT"
__nv_reservedSMEM_offset_0_alias:
	.zero		0
	.zero		64


//--------------------- .nv.constant0._Z16computeFactorialv --------------------------
	.section	.nv.constant0._Z16computeFactorialv,"a",@progbits
	.sectionflags	@""
	.align	4
.nv.constant0._Z16computeFactorialv:
	.zero		896


//--------------------- SYMBOLS --------------------------

	.type		.nv.reservedSmem.offset0,@object
	.size		.nv.reservedSmem.offset0,0x4
	.type		vprintf,@function
